//
// Generated by NVIDIA NVVM Compiler
//
// Compiler Build ID: CL-36424714
// Cuda compilation tools, release 13.0, V13.0.88
// Based on NVVM 20.0.0
//

.version 9.0
.target sm_100
.address_size 64

	// .globl	_Z7kernel1Pi

.visible .entry _Z7kernel1Pi(
	.param .u64 .ptr .align 1 _Z7kernel1Pi_param_0
)
{
	.reg .b32 	%r<6>;
	.reg .b64 	%rd<5>;

	ld.param.u64 	%rd1, [_Z7kernel1Pi_param_0];
	cvta.to.global.u64 	%rd2, %rd1;
	mov.u32 	%r1, %ctaid.x;
	mov.u32 	%r2, %ntid.x;
	mov.u32 	%r3, %tid.x;
	mad.lo.s32 	%r4, %r1, %r2, %r3;
	mul.wide.s32 	%rd3, %r4, 4;
	add.s64 	%rd4, %rd2, %rd3;
	mov.b32 	%r5, 9;
	st.global.u32 	[%rd4], %r5;
	ret;

}
	// .globl	_Z7kernel2Pi
.visible .entry _Z7kernel2Pi(
	.param .u64 .ptr .align 1 _Z7kernel2Pi_param_0
)
{
	.reg .b32 	%r<5>;
	.reg .b64 	%rd<5>;

	ld.param.u64 	%rd1, [_Z7kernel2Pi_param_0];
	cvta.to.global.u64 	%rd2, %rd1;
	mov.u32 	%r1, %ctaid.x;
	mov.u32 	%r2, %ntid.x;
	mov.u32 	%r3, %tid.x;
	mad.lo.s32 	%r4, %r1, %r2, %r3;
	mul.wide.s32 	%rd3, %r4, 4;
	add.s64 	%rd4, %rd2, %rd3;
	st.global.u32 	[%rd4], %r1;
	ret;

}
	// .globl	_Z7kernel3Pi
.visible .entry _Z7kernel3Pi(
	.param .u64 .ptr .align 1 _Z7kernel3Pi_param_0
)
{
	.reg .b32 	%r<5>;
	.reg .b64 	%rd<5>;

	ld.param.u64 	%rd1, [_Z7kernel3Pi_param_0];
	cvta.to.global.u64 	%rd2, %rd1;
	mov.u32 	%r1, %ctaid.x;
	mov.u32 	%r2, %ntid.x;
	mov.u32 	%r3, %tid.x;
	mad.lo.s32 	%r4, %r1, %r2, %r3;
	mul.wide.s32 	%rd3, %r4, 4;
	add.s64 	%rd4, %rd2, %rd3;
	st.global.u32 	[%rd4], %r3;
	ret;

}


// ===== COMPILED SASS (sm_100) =====

	.target	sm_100

	.elftype	@"ET_EXEC"


//--------------------- .note.nv.tkinfo           --------------------------
	.section	.note.nv.tkinfo,"",@"SHT_NOTE"
	.sectionflags	@"SHF_NOTE_NV_TKINFO"
	.tkinfo
        /*0018*/ 	.word	0x00000002
        /*0030*/ 	.string	""
        /*0030*/ 	.string	"ptxas"
        /*0030*/ 	.string	"Cuda compilation tools, release 13.0, V13.0.88"
        /*0030*/ 	.string	"Build cuda_13.0.r13.0/compiler.36424714_0"
        /*0030*/ 	.string	"-arch sm_100 -m 64 "



//--------------------- .note.nv.cuinfo           --------------------------
	.section	.note.nv.cuinfo,"",@"SHT_NOTE"
	.sectionflags	@"SHF_NOTE_NV_CUINFO"
        /*0018*/ 	.short	0x0002
        /*001a*/ 	.short	0x0064
        /*001c*/ 	.short	0x0082
	.zero		2


//--------------------- .nv.info                  --------------------------
	.section	.nv.info,"",@"SHT_CUDA_INFO"
	.align	4


	//----- nvinfo : EIATTR_REGCOUNT
	.align		4
        /*0000*/ 	.byte	0x04, 0x2f
        /*0002*/ 	.short	(.L_1 - .L_0)
	.align		4
.L_0:
        /*0004*/ 	.word	index@(_Z7kernel1Pi)
        /*0008*/ 	.word	0x0000000a


	//----- nvinfo : EIATTR_FRAME_SIZE
	.align		4
.L_1:
        /*000c*/ 	.byte	0x04, 0x11
        /*000e*/ 	.short	(.L_3 - .L_2)
	.align		4
.L_2:
        /*0010*/ 	.word	index@(_Z7kernel1Pi)
        /*0014*/ 	.word	0x00000000


	//----- nvinfo : EIATTR_REGCOUNT
	.align		4
.L_3:
        /*0018*/ 	.byte	0x04, 0x2f
        /*001a*/ 	.short	(.L_5 - .L_4)
	.align		4
.L_4:
        /*001c*/ 	.word	index@(_Z7kernel2Pi)
        /*0020*/ 	.word	0x0000000a


	//----- nvinfo : EIATTR_FRAME_SIZE
	.align		4
.L_5:
        /*0024*/ 	.byte	0x04, 0x11
        /*0026*/ 	.short	(.L_7 - .L_6)
	.align		4
.L_6:
        /*0028*/ 	.word	index@(_Z7kernel2Pi)
        /*002c*/ 	.word	0x00000000


	//----- nvinfo : EIATTR_REGCOUNT
	.align		4
.L_7:
        /*0030*/ 	.byte	0x04, 0x2f
        /*0032*/ 	.short	(.L_9 - .L_8)
	.align		4
.L_8:
        /*0034*/ 	.word	index@(_Z7kernel3Pi)
        /*0038*/ 	.word	0x00000008


	//----- nvinfo : EIATTR_FRAME_SIZE
	.align		4
.L_9:
        /*003c*/ 	.byte	0x04, 0x11
        /*003e*/ 	.short	(.L_11 - .L_10)
	.align		4
.L_10:
        /*0040*/ 	.word	index@(_Z7kernel3Pi)
        /*0044*/ 	.word	0x00000000


	//----- nvinfo : EIATTR_MIN_STACK_SIZE
	.align		4
.L_11:
        /*0048*/ 	.byte	0x04, 0x12
        /*004a*/ 	.short	(.L_13 - .L_12)
	.align		4
.L_12:
        /*004c*/ 	.word	index@(_Z7kernel3Pi)
        /*0050*/ 	.word	0x00000000


	//----- nvinfo : EIATTR_MIN_STACK_SIZE
	.align		4
.L_13:
        /*0054*/ 	.byte	0x04, 0x12
        /*0056*/ 	.short	(.L_15 - .L_14)
	.align		4
.L_14:
        /*0058*/ 	.word	index@(_Z7kernel2Pi)
        /*005c*/ 	.word	0x00000000


	//----- nvinfo : EIATTR_MIN_STACK_SIZE
	.align		4
.L_15:
        /*0060*/ 	.byte	0x04, 0x12
        /*0062*/ 	.short	(.L_17 - .L_16)
	.align		4
.L_16:
        /*0064*/ 	.word	index@(_Z7kernel1Pi)
        /*0068*/ 	.word	0x00000000
.L_17:


//--------------------- .nv.compat                --------------------------
	.section	.nv.compat,"",@"SHT_CUDA_COMPAT_INFO"
	.align	4
        /*0000*/ 	.byte	0x02, 0x09, 0x00, 0x00, 0x02, 0x02, 0x01, 0x00, 0x02, 0x05, 0x05, 0x00, 0x03, 0x07, 0x01, 0x01
        /*0010*/ 	.byte	0x02, 0x03, 0x00, 0x00, 0x02, 0x06, 0x01, 0x00, 0x04, 0x0b, 0x08, 0x00, 0x09, 0x00, 0x00, 0x00
        /*0020*/ 	.byte	0x00, 0x00, 0x00, 0x00


//--------------------- .nv.info._Z7kernel3Pi     --------------------------
	.section	.nv.info._Z7kernel3Pi,"",@"SHT_CUDA_INFO"
	.sectionflags	@""
	.align	4


	//----- nvinfo : EIATTR_CUDA_API_VERSION
	.align		4
        /*0000*/ 	.byte	0x04, 0x37
        /*0002*/ 	.short	(.L_19 - .L_18)
.L_18:
        /*0004*/ 	.word	0x00000082


	//----- nvinfo : EIATTR_KPARAM_INFO
	.align		4
.L_19:
        /*0008*/ 	.byte	0x04, 0x17
        /*000a*/ 	.short	(.L_21 - .L_20)
.L_20:
        /*000c*/ 	.word	0x00000000
        /*0010*/ 	.short	0x0000
        /*0012*/ 	.short	0x0000
        /*0014*/ 	.byte	0x00, 0xf5, 0x21, 0x00


	//----- nvinfo : EIATTR_SPARSE_MMA_MASK
	.align		4
.L_21:
        /*0018*/ 	.byte	0x03, 0x50
        /*001a*/ 	.short	0x0000


	//----- nvinfo : EIATTR_MAXREG_COUNT
	.align		4
        /*001c*/ 	.byte	0x03, 0x1b
        /*001e*/ 	.short	0x00ff


	//----- nvinfo : EIATTR_MERCURY_ISA_VERSION
	.align		4
        /*0020*/ 	.byte	0x03, 0x5f
        /*0022*/ 	.short	0x0101


	//----- nvinfo : EIATTR_VRC_CTA_INIT_COUNT
	.align		4
        /*0024*/ 	.byte	0x02, 0x4a
	.zero		1
	.zero		1


	//----- nvinfo : EIATTR_EXIT_INSTR_OFFSETS
	.align		4
        /*0028*/ 	.byte	0x04, 0x1c
        /*002a*/ 	.short	(.L_23 - .L_22)


	//   ....[0]....
.L_22:
        /*002c*/ 	.word	0x00000090


	//----- nvinfo : EIATTR_CBANK_PARAM_SIZE
	.align		4
.L_23:
        /*0030*/ 	.byte	0x03, 0x19
        /*0032*/ 	.short	0x0008


	//----- nvinfo : EIATTR_PARAM_CBANK
	.align		4
        /*0034*/ 	.byte	0x04, 0x0a
        /*0036*/ 	.short	(.L_25 - .L_24)
	.align		4
.L_24:
        /*0038*/ 	.word	index@(.nv.constant0._Z7kernel3Pi)
        /*003c*/ 	.short	0x0380
        /*003e*/ 	.short	0x0008


	//----- nvinfo : EIATTR_SW_WAR
	.align		4
.L_25:
        /*0040*/ 	.byte	0x04, 0x36
        /*0042*/ 	.short	(.L_27 - .L_26)
.L_26:
        /*0044*/ 	.word	0x00000008
.L_27:


//--------------------- .nv.info._Z7kernel2Pi     --------------------------
	.section	.nv.info._Z7kernel2Pi,"",@"SHT_CUDA_INFO"
	.sectionflags	@""
	.align	4


	//----- nvinfo : EIATTR_CUDA_API_VERSION
	.align		4
        /*0000*/ 	.byte	0x04, 0x37
        /*0002*/ 	.short	(.L_29 - .L_28)
.L_28:
        /*0004*/ 	.word	0x00000082


	//----- nvinfo : EIATTR_KPARAM_INFO
	.align		4
.L_29:
        /*0008*/ 	.byte	0x04, 0x17
        /*000a*/ 	.short	(.L_31 - .L_30)
.L_30:
        /*000c*/ 	.word	0x00000000
        /*0010*/ 	.short	0x0000
        /*0012*/ 	.short	0x0000
        /*0014*/ 	.byte	0x00, 0xf5, 0x21, 0x00


	//----- nvinfo : EIATTR_SPARSE_MMA_MASK
	.align		4
.L_31:
        /*0018*/ 	.byte	0x03, 0x50
        /*001a*/ 	.short	0x0000


	//----- nvinfo : EIATTR_MAXREG_COUNT
	.align		4
        /*001c*/ 	.byte	0x03, 0x1b
        /*001e*/ 	.short	0x00ff


	//----- nvinfo : EIATTR_MERCURY_ISA_VERSION
	.align		4
        /*0020*/ 	.byte	0x03, 0x5f
        /*0022*/ 	.short	0x0101


	//----- nvinfo : EIATTR_VRC_CTA_INIT_COUNT
	.align		4
        /*0024*/ 	.byte	0x02, 0x4a
	.zero		1
	.zero		1


	//----- nvinfo : EIATTR_EXIT_INSTR_OFFSETS
	.align		4
        /*0028*/ 	.byte	0x04, 0x1c
        /*002a*/ 	.short	(.L_33 - .L_32)


	//   ....[0]....
.L_32:
        /*002c*/ 	.word	0x00000090


	//----- nvinfo : EIATTR_CBANK_PARAM_SIZE
	.align		4
.L_33:
        /*0030*/ 	.byte	0x03, 0x19
        /*0032*/ 	.short	0x0008


	//----- nvinfo : EIATTR_PARAM_CBANK
	.align		4
        /*0034*/ 	.byte	0x04, 0x0a
        /*0036*/ 	.short	(.L_35 - .L_34)
	.align		4
.L_34:
        /*0038*/ 	.word	index@(.nv.constant0._Z7kernel2Pi)
        /*003c*/ 	.short	0x0380
        /*003e*/ 	.short	0x0008


	//----- nvinfo : EIATTR_SW_WAR
	.align		4
.L_35:
        /*0040*/ 	.byte	0x04, 0x36
        /*0042*/ 	.short	(.L_37 - .L_36)
.L_36:
        /*0044*/ 	.word	0x00000008
.L_37:


//--------------------- .nv.info._Z7kernel1Pi     --------------------------
	.section	.nv.info._Z7kernel1Pi,"",@"SHT_CUDA_INFO"
	.sectionflags	@""
	.align	4


	//----- nvinfo : EIATTR_CUDA_API_VERSION
	.align		4
        /*0000*/ 	.byte	0x04, 0x37
        /*0002*/ 	.short	(.L_39 - .L_38)
.L_38:
        /*0004*/ 	.word	0x00000082


	//----- nvinfo : EIATTR_KPARAM_INFO
	.align		4
.L_39:
        /*0008*/ 	.byte	0x04, 0x17
        /*000a*/ 	.short	(.L_41 - .L_40)
.L_40:
        /*000c*/ 	.word	0x00000000
        /*0010*/ 	.short	0x0000
        /*0012*/ 	.short	0x0000
        /*0014*/ 	.byte	0x00, 0xf5, 0x21, 0x00


	//----- nvinfo : EIATTR_SPARSE_MMA_MASK
	.align		4
.L_41:
        /*0018*/ 	.byte	0x03, 0x50
        /*001a*/ 	.short	0x0000


	//----- nvinfo : EIATTR_MAXREG_COUNT
	.align		4
        /*001c*/ 	.byte	0x03, 0x1b
        /*001e*/ 	.short	0x00ff


	//----- nvinfo : EIATTR_MERCURY_ISA_VERSION
	.align		4
        /*0020*/ 	.byte	0x03, 0x5f
        /*0022*/ 	.short	0x0101


	//----- nvinfo : EIATTR_VRC_CTA_INIT_COUNT
	.align		4
        /*0024*/ 	.byte	0x02, 0x4a
	.zero		1
	.zero		1


	//----- nvinfo : EIATTR_EXIT_INSTR_OFFSETS
	.align		4
        /*0028*/ 	.byte	0x04, 0x1c
        /*002a*/ 	.short	(.L_43 - .L_42)


	//   ....[0]....
.L_42:
        /*002c*/ 	.word	0x000000a0


	//----- nvinfo : EIATTR_CBANK_PARAM_SIZE
	.align		4
.L_43:
        /*0030*/ 	.byte	0x03, 0x19
        /*0032*/ 	.short	0x0008


	//----- nvinfo : EIATTR_PARAM_CBANK
	.align		4
        /*0034*/ 	.byte	0x04, 0x0a
        /*0036*/ 	.short	(.L_45 - .L_44)
	.align		4
.L_44:
        /*0038*/ 	.word	index@(.nv.constant0._Z7kernel1Pi)
        /*003c*/ 	.short	0x0380
        /*003e*/ 	.short	0x0008


	//----- nvinfo : EIATTR_SW_WAR
	.align		4
.L_45:
        /*0040*/ 	.byte	0x04, 0x36
        /*0042*/ 	.short	(.L_47 - .L_46)
.L_46:
        /*0044*/ 	.word	0x00000008
.L_47:


//--------------------- .nv.callgraph             --------------------------
	.section	.nv.callgraph,"",@"SHT_CUDA_CALLGRAPH"
	.align	4
	.sectionentsize	8
	.align		4
        /*0000*/ 	.word	0x00000000
	.align		4
        /*0004*/ 	.word	0xffffffff
	.align		4
        /*0008*/ 	.word	0x00000000
	.align		4
        /*000c*/ 	.word	0xfffffffe
	.align		4
        /*0010*/ 	.word	0x00000000
	.align		4
        /*0014*/ 	.word	0xfffffffd
	.align		4
        /*0018*/ 	.word	0x00000000
	.align		4
        /*001c*/ 	.word	0xfffffffc


//--------------------- .text._Z7kernel3Pi        --------------------------
	.section	.text._Z7kernel3Pi,"ax",@progbits
	.align	128
        .global         _Z7kernel3Pi
        .type           _Z7kernel3Pi,@function
        .size           _Z7kernel3Pi,(.L_x_3 - _Z7kernel3Pi)
        .other          _Z7kernel3Pi,@"STO_CUDA_ENTRY STV_DEFAULT"
_Z7kernel3Pi:
.text._Z7kernel3Pi:
[----:B------:R-:W-:Y:S01]  /*0000*/  LDC R1, c[0x0][0x37c] ;  /* 0x0000df00ff017b82 */ /* 0x000fe20000000800 */
[----:B------:R-:W0:Y:S07]  /*0010*/  S2R R0, SR_TID.X ;  /* 0x0000000000007919 */ /* 0x000e2e0000002100 */
[----:B------:R-:W0:Y:S01]  /*0020*/  S2UR UR6, SR_CTAID.X ;  /* 0x00000000000679c3 */ /* 0x000e220000002500 */
[----:B------:R-:W1:Y:S07]  /*0030*/  LDCU.64 UR4, c[0x0][0x358] ;  /* 0x00006b00ff0477ac */ /* 0x000e6e0008000a00 */
[----:B------:R-:W0:Y:S08]  /*0040*/  LDC R5, c[0x0][0x360] ;  /* 0x0000d800ff057b82 */ /* 0x000e300000000800 */
[----:B------:R-:W2:Y:S01]  /*0050*/  LDC.64 R2, c[0x0][0x380] ;  /* 0x0000e000ff027b82 */ /* 0x000ea20000000a00 */
[----:B0-----:R-:W-:-:S04]  /*0060*/  IMAD R5, R5, UR6, R0 ;  /* 0x0000000605057c24 */ /* 0x001fc8000f8e0200 */
[----:B--2---:R-:W-:-:S05]  /*0070*/  IMAD.WIDE R2, R5, 0x4, R2 ;  /* 0x0000000405027825 */ /* 0x004fca00078e0202 */
[----:B-1----:R-:W-:Y:S01]  /*0080*/  STG.E desc[UR4][R2.64], R0 ;  /* 0x0000000002007986 */ /* 0x002fe2000c101904 */
[----:B------:R-:W-:Y:S05]  /*0090*/  EXIT ;  /* 0x000000000000794d */ /* 0x000fea0003800000 */
.L_x_0:
[----:B------:R-:W-:-:S00]  /*00a0*/  BRA `(.L_x_0) ;  /* 0xfffffffc00fc7947 */ /* 0x000fc0000383ffff */
[----:B------:R-:W-:-:S00]  /*00b0*/  NOP ;  /* 0x0000000000007918 */ /* 0x000fc00000000000 */
        /* <DEDUP_REMOVED lines=12> */
.L_x_3:


//--------------------- .text._Z7kernel2Pi        --------------------------
	.section	.text._Z7kernel2Pi,"ax",@progbits
	.align	128
        .global         _Z7kernel2Pi
        .type           _Z7kernel2Pi,@function
        .size           _Z7kernel2Pi,(.L_x_4 - _Z7kernel2Pi)
        .other          _Z7kernel2Pi,@"STO_CUDA_ENTRY STV_DEFAULT"
_Z7kernel2Pi:
.text._Z7kernel2Pi:
[----:B------:R-:W-:Y:S01]  /*0000*/  LDC R1, c[0x0][0x37c] ;  /* 0x0000df00ff017b82 */ /* 0x000fe20000000800 */
[----:B------:R-:W0:Y:S07]  /*0010*/  S2R R7, SR_CTAID.X ;  /* 0x0000000000077919 */ /* 0x000e2e0000002500 */
[----:B------:R-:W1:Y:S01]  /*0020*/  LDC.64 R2, c[0x0][0x380] ;  /* 0x0000e000ff027b82 */ /* 0x000e620000000a00 */
[----:B------:R-:W0:Y:S01]  /*0030*/  LDCU UR6, c[0x0][0x360] ;  /* 0x00006c00ff0677ac */ /* 0x000e220008000800 */
[----:B------:R-:W0:Y:S01]  /*0040*/  S2R R0, SR_TID.X ;  /* 0x0000000000007919 */ /* 0x000e220000002100 */
[----:B------:R-:W2:Y:S01]  /*0050*/  LDCU.64 UR4, c[0x0][0x358] ;  /* 0x00006b00ff0477ac */ /* 0x000ea20008000a00 */
[----:B0-----:R-:W-:-:S04]  /*0060*/  IMAD R5, R7, UR6, R0 ;  /* 0x0000000607057c24 */ /* 0x001fc8000f8e0200 */
[----:B-1----:R-:W-:-:S05]  /*0070*/  IMAD.WIDE R2, R5, 0x4, R2 ;  /* 0x0000000405027825 */ /* 0x002fca00078e0202 */
[----:B--2---:R-:W-:Y:S01]  /*0080*/  STG.E desc[UR4][R2.64], R7 ;  /* 0x0000000702007986 */ /* 0x004fe2000c101904 */
[----:B------:R-:W-:Y:S05]  /*0090*/  EXIT ;  /* 0x000000000000794d */ /* 0x000fea0003800000 */
.L_x_1:
        /* <DEDUP_REMOVED lines=14> */
.L_x_4:


//--------------------- .text._Z7kernel1Pi        --------------------------
	.section	.text._Z7kernel1Pi,"ax",@progbits
	.align	128
        .global         _Z7kernel1Pi
        .type           _Z7kernel1Pi,@function
        .size           _Z7kernel1Pi,(.L_x_5 - _Z7kernel1Pi)
        .other          _Z7kernel1Pi,@"STO_CUDA_ENTRY STV_DEFAULT"
_Z7kernel1Pi:
.text._Z7kernel1Pi:
[----:B------:R-:W-:Y:S01]  /*0000*/  LDC R1, c[0x0][0x37c] ;  /* 0x0000df00ff017b82 */ /* 0x000fe20000000800 */
[----:B------:R-:W0:Y:S07]  /*0010*/  S2R R0, SR_TID.X ;  /* 0x0000000000007919 */ /* 0x000e2e0000002100 */
[----:B------:R-:W0:Y:S01]  /*0020*/  S2UR UR6, SR_CTAID.X ;  /* 0x00000000000679c3 */ /* 0x000e220000002500 */
[----:B------:R-:W1:Y:S01]  /*0030*/  LDCU.64 UR4, c[0x0][0x358] ;  /* 0x00006b00ff0477ac */ /* 0x000e620008000a00 */
[----:B------:R-:W-:-:S06]  /*0040*/  HFMA2 R7, -RZ, RZ, 0, 5.36441802978515625e-07 ;  /* 0x00000009ff077431 */ /* 0x000fcc00000001ff */
[----:B------:R-:W0:Y:S08]  /*0050*/  LDC R5, c[0x0][0x360] ;  /* 0x0000d800ff057b82 */ /* 0x000e300000000800 */
[----:B------:R-:W2:Y:S01]  /*0060*/  LDC.64 R2, c[0x0][0x380] ;  /* 0x0000e000ff027b82 */ /* 0x000ea20000000a00 */
[----:B0-----:R-:W-:-:S04]  /*0070*/  IMAD R5, R5, UR6, R0 ;  /* 0x0000000605057c24 */ /* 0x001fc8000f8e0200 */
[----:B--2---:R-:W-:-:S05]  /*0080*/  IMAD.WIDE R2, R5, 0x4, R2 ;  /* 0x0000000405027825 */ /* 0x004fca00078e0202 */
[----:B-1----:R-:W-:Y:S01]  /*0090*/  STG.E desc[UR4][R2.64], R7 ;  /* 0x0000000702007986 */ /* 0x002fe2000c101904 */
[----:B------:R-:W-:Y:S05]  /*00a0*/  EXIT ;  /* 0x000000000000794d */ /* 0x000fea0003800000 */
.L_x_2:
        /* <DEDUP_REMOVED lines=13> */
.L_x_5:


//--------------------- .nv.shared.reserved.0     --------------------------
	.section	.nv.shared.reserved.0,"aw",@nobits
	.weak		__nv_reservedSMEM_offset_0_alias
	.size		__nv_reservedSMEM_offset_0_alias, 0, 64
	.other		__nv_reservedSMEM_offset_0_alias,@"STO_CUDA_RESERVED_SHARED STV_DEFAULT"
__nv_reservedSMEM_offset_0_alias:
	.zero		0
	.zero		64


//--------------------- .nv.constant0._Z7kernel3Pi --------------------------
	.section	.nv.constant0._Z7kernel3Pi,"a",@progbits
	.sectionflags	@""
	.align	4
.nv.constant0._Z7kernel3Pi:
	.zero		904


//--------------------- .nv.constant0._Z7kernel2Pi --------------------------
	.section	.nv.constant0._Z7kernel2Pi,"a",@progbits
	.sectionflags	@""
	.align	4
.nv.constant0._Z7kernel2Pi:
	.zero		904


//--------------------- .nv.constant0._Z7kernel1Pi --------------------------
	.section	.nv.constant0._Z7kernel1Pi,"a",@progbits
	.sectionflags	@""
	.align	4
.nv.constant0._Z7kernel1Pi:
	.zero		904


//--------------------- SYMBOLS --------------------------

	.type		.nv.reservedSmem.offset0,@object
	.size		.nv.reservedSmem.offset0,0x4
